	.headerflags	@"EF_CUDA_TEXMODE_UNIFIED EF_CUDA_64BIT_ADDRESS EF_CUDA_ACCELERATORS EF_CUDA_SM90 EF_CUDA_VIRTUAL_SM(EF_CUDA_SM90)"
	.elftype	@"ET_EXEC"


//--------------------- .nv.info                  --------------------------
	.section	.nv.info,"",@"SHT_CUDA_INFO"
	.align	4


	//----- nvinfo : EIATTR_REGCOUNT
	.align		4
        /*0000*/ 	.byte	0x04, 0x2f
        /*0002*/ 	.short	(.L_1 - .L_0)
	.align		4
.L_0:
        /*0004*/ 	.word	index@(triton_poi_fused_convolution_relu_19)
        /*0008*/ 	.word	0x0000000c


	//----- nvinfo : EIATTR_MIN_STACK_SIZE
	.align		4
.L_1:
        /*000c*/ 	.byte	0x04, 0x12
        /*000e*/ 	.short	(.L_3 - .L_2)
	.align		4
.L_2:
        /*0010*/ 	.word	index@(triton_poi_fused_convolution_relu_19)
        /*0014*/ 	.word	0x00000000


	//----- nvinfo : EIATTR_FRAME_SIZE
	.align		4
.L_3:
        /*0018*/ 	.byte	0x04, 0x11
        /*001a*/ 	.short	(.L_5 - .L_4)
	.align		4
.L_4:
        /*001c*/ 	.word	index@(triton_poi_fused_convolution_relu_19)
        /*0020*/ 	.word	0x00000000


	//----- nvinfo : EIATTR_MIN_STACK_SIZE
	.align		4
.L_5:
        /*0024*/ 	.byte	0x04, 0x12
        /*0026*/ 	.short	(.L_7 - .L_6)
	.align		4
.L_6:
        /*0028*/ 	.word	index@(triton_poi_fused_convolution_relu_19)
        /*002c*/ 	.word	0x00000000
.L_7:


//--------------------- .nv.info.triton_poi_fused_convolution_relu_19 --------------------------
	.section	.nv.info.triton_poi_fused_convolution_relu_19,"",@"SHT_CUDA_INFO"
	.sectionflags	@""
	.align	4


	//----- nvinfo : EIATTR_CUDA_API_VERSION
	.align		4
        /*0000*/ 	.byte	0x04, 0x37
        /*0002*/ 	.short	(.L_9 - .L_8)
.L_8:
        /*0004*/ 	.word	0x0000007c


	//----- nvinfo : EIATTR_KPARAM_INFO
	.align		4
.L_9:
        /*0008*/ 	.byte	0x04, 0x17
        /*000a*/ 	.short	(.L_11 - .L_10)
.L_10:
        /*000c*/ 	.word	0x00000000
        /*0010*/ 	.short	0x0002
        /*0012*/ 	.short	0x0010
        /*0014*/ 	.byte	0x00, 0xf0, 0x11, 0x00


	//----- nvinfo : EIATTR_KPARAM_INFO
	.align		4
.L_11:
        /*0018*/ 	.byte	0x04, 0x17
        /*001a*/ 	.short	(.L_13 - .L_12)
.L_12:
        /*001c*/ 	.word	0x00000000
        /*0020*/ 	.short	0x0001
        /*0022*/ 	.short	0x0008
        /*0024*/ 	.byte	0x00, 0xf4, 0x21, 0x00


	//----- nvinfo : EIATTR_KPARAM_INFO
	.align		4
.L_13:
        /*0028*/ 	.byte	0x04, 0x17
        /*002a*/ 	.short	(.L_15 - .L_14)
.L_14:
        /*002c*/ 	.word	0x00000000
        /*0030*/ 	.short	0x0000
        /*0032*/ 	.short	0x0000
        /*0034*/ 	.byte	0x00, 0xf4, 0x21, 0x00


	//----- nvinfo : EIATTR_SPARSE_MMA_MASK
	.align		4
.L_15:
        /*0038*/ 	.byte	0x03, 0x50
        /*003a*/ 	.short	0x0000


	//----- nvinfo : EIATTR_MAXREG_COUNT
	.align		4
        /*003c*/ 	.byte	0x03, 0x1b
        /*003e*/ 	.short	0x00ff


	//----- nvinfo : EIATTR_EXIT_INSTR_OFFSETS
	.align		4
        /*0040*/ 	.byte	0x04, 0x1c
        /*0042*/ 	.short	(.L_17 - .L_16)


	//   ....[0]....
.L_16:
        /*0044*/ 	.word	0x00000190


	//----- nvinfo : EIATTR_REQNTID
	.align		4
.L_17:
        /*0048*/ 	.byte	0x04, 0x10
        /*004a*/ 	.short	(.L_19 - .L_18)
.L_18:
        /*004c*/ 	.word	0x00000100
        /*0050*/ 	.word	0x00000001
        /*0054*/ 	.word	0x00000001


	//----- nvinfo : EIATTR_CBANK_PARAM_SIZE
	.align		4
.L_19:
        /*0058*/ 	.byte	0x03, 0x19
        /*005a*/ 	.short	0x0014


	//----- nvinfo : EIATTR_PARAM_CBANK
	.align		4
        /*005c*/ 	.byte	0x04, 0x0a
        /*005e*/ 	.short	(.L_21 - .L_20)
	.align		4
.L_20:
        /*0060*/ 	.word	index@(.nv.constant0.triton_poi_fused_convolution_relu_19)
        /*0064*/ 	.short	0x0210
        /*0066*/ 	.short	0x0014


	//----- nvinfo : EIATTR_SW_WAR
	.align		4
.L_21:
        /*0068*/ 	.byte	0x04, 0x36
        /*006a*/ 	.short	(.L_23 - .L_22)
.L_22:
        /*006c*/ 	.word	0x00000008
.L_23:


//--------------------- .nv.callgraph             --------------------------
	.section	.nv.callgraph,"",@"SHT_CUDA_CALLGRAPH"
	.align	4
	.sectionentsize	8
	.align		4
        /*0000*/ 	.word	0x00000000
	.align		4
        /*0004*/ 	.word	0xffffffff
	.align		4
        /*0008*/ 	.word	0x00000000
	.align		4
        /*000c*/ 	.word	0xfffffffe
	.align		4
        /*0010*/ 	.word	0x00000000
	.align		4
        /*0014*/ 	.word	0xfffffffd
	.align		4
        /*0018*/ 	.word	0x00000000
	.align		4
        /*001c*/ 	.word	0xfffffffc


//--------------------- .text.triton_poi_fused_convolution_relu_19 --------------------------
	.section	.text.triton_poi_fused_convolution_relu_19,"ax",@progbits
	.align	128
        .global         triton_poi_fused_convolution_relu_19
        .type           triton_poi_fused_convolution_relu_19,@function
        .size           triton_poi_fused_convolution_relu_19,(.L_x_1 - triton_poi_fused_convolution_relu_19)
        .other          triton_poi_fused_convolution_relu_19,@"STO_CUDA_ENTRY STV_DEFAULT"
triton_poi_fused_convolution_relu_19:
.text.triton_poi_fused_convolution_relu_19:
[----:B------:R-:W-:Y:S01]  /*0000*/  LDC R1, c[0x0][0x28] ;  /* 0x00000a00ff017b82 */ /* 0x000fe20000000800 */
[----:B------:R-:W1:Y:S07]  /*0010*/  S2R R0, SR_TID.X ;  /* 0x0000000000007919 */ /* 0x000e6e0000002100 */
[----:B------:R-:W2:Y:S01]  /*0020*/  LDC.64 R4, c[0x0][0x218] ;  /* 0x00008600ff047b82 */ /* 0x000ea20000000a00 */
[----:B------:R-:W-:Y:S01]  /*0030*/  ULDC.64 UR4, c[0x0][0x208] ;  /* 0x0000820000047ab9 */ /* 0x000fe20000000a00 */
[----:B------:R-:W3:Y:S06]  /*0040*/  S2R R7, SR_CTAID.X ;  /* 0x0000000000077919 */ /* 0x000eec0000002500 */
[----:B------:R-:W4:Y:S01]  /*0050*/  LDC.64 R2, c[0x0][0x210] ;  /* 0x00008400ff027b82 */ /* 0x000f220000000a00 */
[----:B-1----:R-:W-:Y:S01]  /*0060*/  IMAD.SHL.U32 R0, R0, 0x2, RZ ;  /* 0x0000000200007824 */ /* 0x002fe200078e00ff */
[----:B---3--:R-:W-:-:S04]  /*0070*/  SHF.R.S32.HI R6, RZ, 0x16, R7 ;  /* 0x00000016ff067819 */ /* 0x008fc80000011407 */
[----:B------:R-:W-:-:S05]  /*0080*/  LOP3.LUT R0, R0, 0x1fe, RZ, 0xc0, !PT ;  /* 0x000001fe00007812 */ /* 0x000fca00078ec0ff */
[----:B------:R-:W-:Y:S01]  /*0090*/  IMAD R7, R7, 0x200, R0 ;  /* 0x0000020007077824 */ /* 0x000fe200078e0200 */
[----:B------:R-:W-:-:S03]  /*00a0*/  SGXT R0, R6, 0x1 ;  /* 0x000000010600781a */ /* 0x000fc60000000200 */
[----:B----4-:R-:W-:Y:S01]  /*00b0*/  IMAD.WIDE R2, R7, 0x4, R2 ;  /* 0x0000000407027825 */ /* 0x010fe200078e0202 */
[----:B------:R-:W-:-:S04]  /*00c0*/  LEA.HI R0, R0, R7, RZ, 0x9 ;  /* 0x0000000700007211 */ /* 0x000fc800078f48ff */
[----:B------:R-:W-:-:S05]  /*00d0*/  LOP3.LUT R0, R0, 0xfffffe00, RZ, 0xc0, !PT ;  /* 0xfffffe0000007812 */ /* 0x000fca00078ec0ff */
[----:B------:R-:W-:Y:S02]  /*00e0*/  IMAD.IADD R9, R7, 0x1, -R0 ;  /* 0x0000000107097824 */ /* 0x000fe400078e0a00 */
[----:B------:R-:W3:Y:S02]  /*00f0*/  LDG.E.64 R6, desc[UR4][R2.64] ;  /* 0x0000000402067981 */ /* 0x000ee4000c1e1b00 */
[----:B--2---:R-:W-:-:S06]  /*0100*/  IMAD.WIDE R4, R9, 0x4, R4 ;  /* 0x0000000409047825 */ /* 0x004fcc00078e0204 */
[----:B------:R-:W3:Y:S02]  /*0110*/  LDG.E.EL.64 R4, desc[UR4][R4.64] ;  /* 0x0000000404047981 */ /* 0x000ee4000c2e1b00 */
[C---:B---3--:R-:W-:Y:S01]  /*0120*/  FSETP.GEU.AND P0, PT, R6.reuse, -R4, PT ;  /* 0x800000040600720b */ /* 0x048fe20003f0e000 */
[----:B------:R-:W-:Y:S01]  /*0130*/  FADD R6, R6, R4 ;  /* 0x0000000406067221 */ /* 0x000fe20000000000 */
[C---:B------:R-:W-:Y:S01]  /*0140*/  FADD R0, R7.reuse, R5 ;  /* 0x0000000507007221 */ /* 0x040fe20000000000 */
[----:B------:R-:W-:-:S03]  /*0150*/  FSETP.GEU.AND P1, PT, R7, -R5, PT ;  /* 0x800000050700720b */ /* 0x000fc60003f2e000 */
[----:B------:R-:W-:Y:S02]  /*0160*/  FSEL R6, R6, RZ, P0 ;  /* 0x000000ff06067208 */ /* 0x000fe40000000000 */
[----:B------:R-:W-:-:S05]  /*0170*/  FSEL R7, R0, RZ, P1 ;  /* 0x000000ff00077208 */ /* 0x000fca0000800000 */
[----:B------:R-:W-:Y:S01]  /*0180*/  STG.E.64 desc[UR4][R2.64], R6 ;  /* 0x0000000602007986 */ /* 0x000fe2000c101b04 */
[----:B------:R-:W-:Y:S05]  /*0190*/  EXIT ;  /* 0x000000000000794d */ /* 0x000fea0003800000 */
.L_x_0:
[----:B------:R-:W-:-:S00]  /*01a0*/  BRA `(.L_x_0) ;  /* 0xfffffffc00fc7947 */ /* 0x000fc0000383ffff */
[----:B------:R-:W-:-:S00]  /*01b0*/  NOP ;  /* 0x0000000000007918 */ /* 0x000fc00000000000 */
        /* <DEDUP_REMOVED lines=12> */
.L_x_1:


//--------------------- .nv.constant0.triton_poi_fused_convolution_relu_19 --------------------------
	.section	.nv.constant0.triton_poi_fused_convolution_relu_19,"a",@progbits
	.sectionflags	@""
	.align	4
.nv.constant0.triton_poi_fused_convolution_relu_19:
	.zero		548
